//
// Generated by NVIDIA NVVM Compiler
//
// Compiler Build ID: CL-36424714
// Cuda compilation tools, release 13.0, V13.0.88
// Based on NVVM 20.0.0
//

.version 9.0
.target sm_100
.address_size 64

	// .globl	_Z4permPKtPii

.visible .entry _Z4permPKtPii(
	.param .u64 .ptr .align 1 _Z4permPKtPii_param_0,
	.param .u64 .ptr .align 1 _Z4permPKtPii_param_1,
	.param .u32 _Z4permPKtPii_param_2
)
{
	.reg .pred 	%p<47>;
	.reg .b16 	%rs<212>;
	.reg .b32 	%r<116>;
	.reg .b64 	%rd<35>;

	ld.param.u64 	%rd13, [_Z4permPKtPii_param_0];
	ld.param.u64 	%rd14, [_Z4permPKtPii_param_1];
	ld.param.u32 	%r27, [_Z4permPKtPii_param_2];
	cvta.to.global.u64 	%rd1, %rd13;
	cvta.to.global.u64 	%rd2, %rd14;
	mov.u32 	%r1, %tid.x;
	setp.ne.s32 	%p1, %r1, 0;
	mul.wide.s32 	%rd15, %r27, 4;
	add.s64 	%rd3, %rd2, %rd15;
	@%p1 bra 	$L__BB0_2;
	mov.b32 	%r28, 0;
	st.global.u32 	[%rd3], %r28;
$L__BB0_2:
	setp.ge.s32 	%p2, %r1, %r27;
	@%p2 bra 	$L__BB0_5;
	mov.u32 	%r2, %ntid.x;
	mov.u32 	%r107, %r1;
$L__BB0_4:
	mul.wide.s32 	%rd16, %r107, 4;
	add.s64 	%rd17, %rd2, %rd16;
	st.global.u32 	[%rd17], %r107;
	add.s32 	%r107, %r107, %r2;
	setp.lt.s32 	%p3, %r107, %r27;
	@%p3 bra 	$L__BB0_4;
$L__BB0_5:
	bar.sync 	0;
	mov.u32 	%r5, %ntid.x;
	not.b32 	%r29, %r1;
	add.s32 	%r6, %r27, %r29;
	add.s64 	%rd4, %rd1, 8;
	add.s64 	%rd5, %rd2, 16;
	mov.b16 	%rs210, 1;
$L__BB0_6:
	cvt.u32.u16 	%r30, %rs210;
	and.b32  	%r31, %r30, 255;
	{ 
	.reg .pred 	%p1; 
	.reg .pred 	%p2; 
	setp.ne.u32 	%p1, %r31, 0; 
	bar.red.or.pred 	%p2, 0, %p1; 
	selp.u32 	%r32, 1, 0, %p2; 
	}
	setp.eq.s32 	%p4, %r32, 0;
	@%p4 bra 	$L__BB0_54;
	setp.ge.s32 	%p5, %r1, %r27;
	mov.b16 	%rs210, 0;
	@%p5 bra 	$L__BB0_52;
	mov.b16 	%rs175, 0;
	mov.b32 	%r108, 0;
	mov.u16 	%rs176, %rs175;
	mov.u32 	%r109, %r1;
	mov.u16 	%rs210, %rs175;
$L__BB0_9:
	mul.lo.s32 	%r34, %r5, %r108;
	sub.s32 	%r9, %r6, %r34;
	add.s32 	%r114, %r109, 1;
	setp.ge.s32 	%p6, %r114, %r27;
	@%p6 bra 	$L__BB0_51;
	mul.wide.s32 	%rd18, %r109, 2;
	add.s64 	%rd6, %rd1, %rd18;
	mul.wide.s32 	%rd19, %r109, 4;
	add.s64 	%rd7, %rd2, %rd19;
	mad.lo.s32 	%r35, %r5, %r108, %r1;
	sub.s32 	%r36, %r27, %r35;
	add.s32 	%r37, %r36, -2;
	setp.lt.u32 	%p7, %r37, 7;
	@%p7 bra 	$L__BB0_30;
	and.b32  	%r38, %r9, -8;
	neg.s32 	%r110, %r38;
	mov.u32 	%r111, %r109;
$L__BB0_12:
	.pragma "nounroll";
	mul.wide.s32 	%rd20, %r114, 2;
	add.s64 	%rd8, %rd4, %rd20;
	mul.wide.s32 	%rd21, %r114, 4;
	add.s64 	%rd9, %rd5, %rd21;
	ld.global.u16 	%rs77, [%rd8+-8];
	ld.global.u16 	%rs181, [%rd6];
	min.u16 	%rs80, %rs77, %rs181;
	max.u16 	%rs81, %rs77, %rs181;
	sub.s16 	%rs82, %rs81, %rs80;
	setp.gt.u16 	%p8, %rs82, 1;
	@%p8 bra 	$L__BB0_14;
	ld.global.u32 	%r39, [%rd7];
	atom.global.min.s32 	%r40, [%rd9+-16], %r39;
	ld.global.u32 	%r41, [%rd7];
	setp.eq.s32 	%p9, %r40, %r41;
	selp.b16 	%rs210, %rs210, 1, %p9;
	atom.global.min.s32 	%r42, [%rd7], %r40;
	ld.global.u16 	%rs181, [%rd6];
$L__BB0_14:
	ld.global.u16 	%rs83, [%rd8+-6];
	min.u16 	%rs85, %rs83, %rs181;
	max.u16 	%rs86, %rs83, %rs181;
	sub.s16 	%rs87, %rs86, %rs85;
	setp.gt.u16 	%p10, %rs87, 1;
	@%p10 bra 	$L__BB0_16;
	ld.global.u32 	%r43, [%rd7];
	atom.global.min.s32 	%r44, [%rd9+-12], %r43;
	ld.global.u32 	%r45, [%rd7];
	setp.eq.s32 	%p11, %r44, %r45;
	selp.b16 	%rs210, %rs210, 1, %p11;
	atom.global.min.s32 	%r46, [%rd7], %r44;
	ld.global.u16 	%rs181, [%rd6];
$L__BB0_16:
	ld.global.u16 	%rs88, [%rd8+-4];
	min.u16 	%rs90, %rs88, %rs181;
	max.u16 	%rs91, %rs88, %rs181;
	sub.s16 	%rs92, %rs91, %rs90;
	setp.gt.u16 	%p12, %rs92, 1;
	@%p12 bra 	$L__BB0_18;
	ld.global.u32 	%r47, [%rd7];
	atom.global.min.s32 	%r48, [%rd9+-8], %r47;
	ld.global.u32 	%r49, [%rd7];
	setp.eq.s32 	%p13, %r48, %r49;
	selp.b16 	%rs210, %rs210, 1, %p13;
	atom.global.min.s32 	%r50, [%rd7], %r48;
	ld.global.u16 	%rs181, [%rd6];
$L__BB0_18:
	ld.global.u16 	%rs93, [%rd8+-2];
	min.u16 	%rs95, %rs93, %rs181;
	max.u16 	%rs96, %rs93, %rs181;
	sub.s16 	%rs97, %rs96, %rs95;
	setp.gt.u16 	%p14, %rs97, 1;
	@%p14 bra 	$L__BB0_20;
	ld.global.u32 	%r51, [%rd7];
	atom.global.min.s32 	%r52, [%rd9+-4], %r51;
	ld.global.u32 	%r53, [%rd7];
	setp.eq.s32 	%p15, %r52, %r53;
	selp.b16 	%rs210, %rs210, 1, %p15;
	atom.global.min.s32 	%r54, [%rd7], %r52;
	ld.global.u16 	%rs181, [%rd6];
$L__BB0_20:
	ld.global.u16 	%rs98, [%rd8];
	min.u16 	%rs100, %rs98, %rs181;
	max.u16 	%rs101, %rs98, %rs181;
	sub.s16 	%rs102, %rs101, %rs100;
	setp.gt.u16 	%p16, %rs102, 1;
	@%p16 bra 	$L__BB0_22;
	ld.global.u32 	%r55, [%rd7];
	atom.global.min.s32 	%r56, [%rd9], %r55;
	ld.global.u32 	%r57, [%rd7];
	setp.eq.s32 	%p17, %r56, %r57;
	selp.b16 	%rs210, %rs210, 1, %p17;
	atom.global.min.s32 	%r58, [%rd7], %r56;
	ld.global.u16 	%rs181, [%rd6];
$L__BB0_22:
	ld.global.u16 	%rs103, [%rd8+2];
	min.u16 	%rs105, %rs103, %rs181;
	max.u16 	%rs106, %rs103, %rs181;
	sub.s16 	%rs107, %rs106, %rs105;
	setp.gt.u16 	%p18, %rs107, 1;
	@%p18 bra 	$L__BB0_24;
	ld.global.u32 	%r59, [%rd7];
	atom.global.min.s32 	%r60, [%rd9+4], %r59;
	ld.global.u32 	%r61, [%rd7];
	setp.eq.s32 	%p19, %r60, %r61;
	selp.b16 	%rs210, %rs210, 1, %p19;
	atom.global.min.s32 	%r62, [%rd7], %r60;
	ld.global.u16 	%rs181, [%rd6];
$L__BB0_24:
	ld.global.u16 	%rs108, [%rd8+4];
	min.u16 	%rs110, %rs108, %rs181;
	max.u16 	%rs111, %rs108, %rs181;
	sub.s16 	%rs112, %rs111, %rs110;
	setp.gt.u16 	%p20, %rs112, 1;
	@%p20 bra 	$L__BB0_26;
	ld.global.u32 	%r63, [%rd7];
	atom.global.min.s32 	%r64, [%rd9+8], %r63;
	ld.global.u32 	%r65, [%rd7];
	setp.eq.s32 	%p21, %r64, %r65;
	selp.b16 	%rs210, %rs210, 1, %p21;
	atom.global.min.s32 	%r66, [%rd7], %r64;
	ld.global.u16 	%rs181, [%rd6];
$L__BB0_26:
	ld.global.u16 	%rs113, [%rd8+6];
	min.u16 	%rs115, %rs113, %rs181;
	max.u16 	%rs116, %rs113, %rs181;
	sub.s16 	%rs117, %rs116, %rs115;
	setp.gt.u16 	%p22, %rs117, 1;
	@%p22 bra 	$L__BB0_28;
	ld.global.u32 	%r67, [%rd7];
	atom.global.min.s32 	%r68, [%rd9+12], %r67;
	ld.global.u32 	%r69, [%rd7];
	setp.eq.s32 	%p23, %r68, %r69;
	selp.b16 	%rs210, %rs210, 1, %p23;
	atom.global.min.s32 	%r70, [%rd7], %r68;
$L__BB0_28:
	add.s32 	%r114, %r114, 8;
	add.s32 	%r111, %r111, 8;
	add.s32 	%r110, %r110, 8;
	setp.ne.s32 	%p24, %r110, 0;
	@%p24 bra 	$L__BB0_12;
	add.s32 	%r114, %r111, 1;
$L__BB0_30:
	mul.lo.s32 	%r71, %r5, %r108;
	sub.s32 	%r72, %r6, %r71;
	and.b32  	%r73, %r72, 7;
	setp.eq.s32 	%p25, %r73, 0;
	@%p25 bra 	$L__BB0_51;
	cvt.u16.u32 	%rs119, %r5;
	mul.lo.s16 	%rs120, %rs176, %rs119;
	cvt.u16.u32 	%rs121, %r1;
	not.b16 	%rs122, %rs121;
	cvt.u16.u32 	%rs123, %r27;
	add.s16 	%rs124, %rs122, %rs123;
	sub.s16 	%rs125, %rs124, %rs120;
	cvt.u32.u16 	%r74, %rs125;
	and.b32  	%r20, %r74, 7;
	add.s32 	%r75, %r20, -1;
	setp.lt.u32 	%p26, %r75, 3;
	@%p26 bra 	$L__BB0_41;
	mul.wide.s32 	%rd22, %r114, 2;
	add.s64 	%rd10, %rd1, %rd22;
	ld.global.u16 	%rs126, [%rd10];
	ld.global.u16 	%rs198, [%rd6];
	min.u16 	%rs129, %rs126, %rs198;
	max.u16 	%rs130, %rs126, %rs198;
	sub.s16 	%rs131, %rs130, %rs129;
	setp.gt.u16 	%p27, %rs131, 1;
	mul.wide.s32 	%rd23, %r114, 4;
	add.s64 	%rd11, %rd2, %rd23;
	@%p27 bra 	$L__BB0_34;
	ld.global.u32 	%r76, [%rd7];
	atom.global.min.s32 	%r77, [%rd11], %r76;
	ld.global.u32 	%r78, [%rd7];
	setp.eq.s32 	%p28, %r77, %r78;
	selp.b16 	%rs210, %rs210, 1, %p28;
	atom.global.min.s32 	%r79, [%rd7], %r77;
	ld.global.u16 	%rs198, [%rd6];
$L__BB0_34:
	ld.global.u16 	%rs132, [%rd10+2];
	min.u16 	%rs134, %rs132, %rs198;
	max.u16 	%rs135, %rs132, %rs198;
	sub.s16 	%rs136, %rs135, %rs134;
	setp.gt.u16 	%p29, %rs136, 1;
	@%p29 bra 	$L__BB0_36;
	ld.global.u32 	%r80, [%rd7];
	atom.global.min.s32 	%r81, [%rd11+4], %r80;
	ld.global.u32 	%r82, [%rd7];
	setp.eq.s32 	%p30, %r81, %r82;
	selp.b16 	%rs210, %rs210, 1, %p30;
	atom.global.min.s32 	%r83, [%rd7], %r81;
	ld.global.u16 	%rs198, [%rd6];
$L__BB0_36:
	ld.global.u16 	%rs137, [%rd10+4];
	min.u16 	%rs139, %rs137, %rs198;
	max.u16 	%rs140, %rs137, %rs198;
	sub.s16 	%rs141, %rs140, %rs139;
	setp.gt.u16 	%p31, %rs141, 1;
	@%p31 bra 	$L__BB0_38;
	ld.global.u32 	%r84, [%rd7];
	atom.global.min.s32 	%r85, [%rd11+8], %r84;
	ld.global.u32 	%r86, [%rd7];
	setp.eq.s32 	%p32, %r85, %r86;
	selp.b16 	%rs210, %rs210, 1, %p32;
	atom.global.min.s32 	%r87, [%rd7], %r85;
	ld.global.u16 	%rs198, [%rd6];
$L__BB0_38:
	ld.global.u16 	%rs142, [%rd10+6];
	min.u16 	%rs144, %rs142, %rs198;
	max.u16 	%rs145, %rs142, %rs198;
	sub.s16 	%rs146, %rs145, %rs144;
	setp.gt.u16 	%p33, %rs146, 1;
	@%p33 bra 	$L__BB0_40;
	ld.global.u32 	%r88, [%rd7];
	atom.global.min.s32 	%r89, [%rd11+12], %r88;
	ld.global.u32 	%r90, [%rd7];
	setp.eq.s32 	%p34, %r89, %r90;
	selp.b16 	%rs210, %rs210, 1, %p34;
	atom.global.min.s32 	%r91, [%rd7], %r89;
$L__BB0_40:
	add.s32 	%r114, %r114, 4;
$L__BB0_41:
	and.b32  	%r92, %r20, 3;
	setp.eq.s32 	%p35, %r92, 0;
	@%p35 bra 	$L__BB0_51;
	mul.lo.s16 	%rs149, %rs175, %rs119;
	cvt.u16.u32 	%rs150, %r1;
	xor.b16  	%rs151, %rs150, 3;
	cvt.u16.u32 	%rs152, %r27;
	add.s16 	%rs153, %rs151, %rs152;
	sub.s16 	%rs56, %rs153, %rs149;
	and.b16  	%rs154, %rs56, 3;
	setp.eq.s16 	%p36, %rs154, 1;
	@%p36 bra 	$L__BB0_48;
	mul.wide.s32 	%rd24, %r114, 2;
	add.s64 	%rd12, %rd1, %rd24;
	ld.global.u16 	%rs155, [%rd12];
	ld.global.u16 	%rs205, [%rd6];
	min.u16 	%rs158, %rs155, %rs205;
	max.u16 	%rs159, %rs155, %rs205;
	sub.s16 	%rs160, %rs159, %rs158;
	setp.gt.u16 	%p37, %rs160, 1;
	@%p37 bra 	$L__BB0_45;
	ld.global.u32 	%r93, [%rd7];
	mul.wide.s32 	%rd25, %r114, 4;
	add.s64 	%rd26, %rd2, %rd25;
	atom.global.min.s32 	%r94, [%rd26], %r93;
	ld.global.u32 	%r95, [%rd7];
	setp.eq.s32 	%p38, %r94, %r95;
	selp.b16 	%rs210, %rs210, 1, %p38;
	atom.global.min.s32 	%r96, [%rd7], %r94;
	ld.global.u16 	%rs205, [%rd6];
$L__BB0_45:
	ld.global.u16 	%rs161, [%rd12+2];
	min.u16 	%rs163, %rs161, %rs205;
	max.u16 	%rs164, %rs161, %rs205;
	sub.s16 	%rs165, %rs164, %rs163;
	setp.gt.u16 	%p39, %rs165, 1;
	@%p39 bra 	$L__BB0_47;
	mul.wide.s32 	%rd27, %r114, 4;
	add.s64 	%rd28, %rd2, %rd27;
	ld.global.u32 	%r97, [%rd7];
	atom.global.min.s32 	%r98, [%rd28+4], %r97;
	ld.global.u32 	%r99, [%rd7];
	setp.eq.s32 	%p40, %r98, %r99;
	selp.b16 	%rs210, %rs210, 1, %p40;
	atom.global.min.s32 	%r100, [%rd7], %r98;
$L__BB0_47:
	add.s32 	%r114, %r114, 2;
$L__BB0_48:
	and.b16  	%rs166, %rs56, 1;
	setp.eq.b16 	%p41, %rs166, 1;
	not.pred 	%p42, %p41;
	@%p42 bra 	$L__BB0_51;
	mul.wide.s32 	%rd29, %r114, 2;
	add.s64 	%rd30, %rd1, %rd29;
	ld.global.u16 	%rs167, [%rd30];
	ld.global.u16 	%rs169, [%rd6];
	min.u16 	%rs171, %rs167, %rs169;
	max.u16 	%rs172, %rs167, %rs169;
	sub.s16 	%rs173, %rs172, %rs171;
	setp.gt.u16 	%p43, %rs173, 1;
	@%p43 bra 	$L__BB0_51;
	mul.wide.s32 	%rd31, %r114, 4;
	add.s64 	%rd32, %rd2, %rd31;
	ld.global.u32 	%r101, [%rd7];
	atom.global.min.s32 	%r102, [%rd32], %r101;
	ld.global.u32 	%r103, [%rd7];
	setp.eq.s32 	%p44, %r102, %r103;
	selp.b16 	%rs210, %rs210, 1, %p44;
	atom.global.min.s32 	%r104, [%rd7], %r102;
$L__BB0_51:
	add.s32 	%r109, %r109, %r5;
	setp.lt.s32 	%p45, %r109, %r27;
	add.s32 	%r108, %r108, 1;
	add.s16 	%rs176, %rs176, 1;
	add.s16 	%rs175, %rs175, 1;
	@%p45 bra 	$L__BB0_9;
$L__BB0_52:
	setp.ne.s32 	%p46, %r1, 0;
	@%p46 bra 	$L__BB0_6;
	mul.wide.s32 	%rd33, %r27, 4;
	add.s64 	%rd34, %rd2, %rd33;
	ld.global.u32 	%r105, [%rd34];
	add.s32 	%r106, %r105, 1;
	st.global.u32 	[%rd34], %r106;
	bra.uni 	$L__BB0_6;
$L__BB0_54:
	bar.sync 	0;
	ret;

}


// ===== COMPILED SASS (sm_100) =====

	.target	sm_100

	.elftype	@"ET_EXEC"


//--------------------- .note.nv.tkinfo           --------------------------
	.section	.note.nv.tkinfo,"",@"SHT_NOTE"
	.sectionflags	@"SHF_NOTE_NV_TKINFO"
	.tkinfo
        /*0018*/ 	.word	0x00000002
        /*0030*/ 	.string	""
        /*0030*/ 	.string	"ptxas"
        /*0030*/ 	.string	"Cuda compilation tools, release 13.0, V13.0.88"
        /*0030*/ 	.string	"Build cuda_13.0.r13.0/compiler.36424714_0"
        /*0030*/ 	.string	"-arch sm_100 -m 64 "



//--------------------- .note.nv.cuinfo           --------------------------
	.section	.note.nv.cuinfo,"",@"SHT_NOTE"
	.sectionflags	@"SHF_NOTE_NV_CUINFO"
        /*0018*/ 	.short	0x0002
        /*001a*/ 	.short	0x0064
        /*001c*/ 	.short	0x0082
	.zero		2


//--------------------- .nv.info                  --------------------------
	.section	.nv.info,"",@"SHT_CUDA_INFO"
	.align	4


	//----- nvinfo : EIATTR_REGCOUNT
	.align		4
        /*0000*/ 	.byte	0x04, 0x2f
        /*0002*/ 	.short	(.L_1 - .L_0)
	.align		4
.L_0:
        /*0004*/ 	.word	index@(_Z4permPKtPii)
        /*0008*/ 	.word	0x0000001a


	//----- nvinfo : EIATTR_FRAME_SIZE
	.align		4
.L_1:
        /*000c*/ 	.byte	0x04, 0x11
        /*000e*/ 	.short	(.L_3 - .L_2)
	.align		4
.L_2:
        /*0010*/ 	.word	index@(_Z4permPKtPii)
        /*0014*/ 	.word	0x00000000


	//----- nvinfo : EIATTR_MIN_STACK_SIZE
	.align		4
.L_3:
        /*0018*/ 	.byte	0x04, 0x12
        /*001a*/ 	.short	(.L_5 - .L_4)
	.align		4
.L_4:
        /*001c*/ 	.word	index@(_Z4permPKtPii)
        /*0020*/ 	.word	0x00000000
.L_5:


//--------------------- .nv.compat                --------------------------
	.section	.nv.compat,"",@"SHT_CUDA_COMPAT_INFO"
	.align	4
        /*0000*/ 	.byte	0x02, 0x09, 0x00, 0x00, 0x02, 0x02, 0x01, 0x00, 0x02, 0x05, 0x05, 0x00, 0x03, 0x07, 0x01, 0x01
        /*0010*/ 	.byte	0x02, 0x03, 0x00, 0x00, 0x02, 0x06, 0x01, 0x00, 0x04, 0x0b, 0x08, 0x00, 0x09, 0x00, 0x00, 0x00
        /*0020*/ 	.byte	0x00, 0x00, 0x00, 0x00


//--------------------- .nv.info._Z4permPKtPii    --------------------------
	.section	.nv.info._Z4permPKtPii,"",@"SHT_CUDA_INFO"
	.sectionflags	@""
	.align	4


	//----- nvinfo : EIATTR_CUDA_API_VERSION
	.align		4
        /*0000*/ 	.byte	0x04, 0x37
        /*0002*/ 	.short	(.L_7 - .L_6)
.L_6:
        /*0004*/ 	.word	0x00000082


	//----- nvinfo : EIATTR_KPARAM_INFO
	.align		4
.L_7:
        /*0008*/ 	.byte	0x04, 0x17
        /*000a*/ 	.short	(.L_9 - .L_8)
.L_8:
        /*000c*/ 	.word	0x00000000
        /*0010*/ 	.short	0x0002
        /*0012*/ 	.short	0x0010
        /*0014*/ 	.byte	0x00, 0xf0, 0x11, 0x00


	//----- nvinfo : EIATTR_KPARAM_INFO
	.align		4
.L_9:
        /*0018*/ 	.byte	0x04, 0x17
        /*001a*/ 	.short	(.L_11 - .L_10)
.L_10:
        /*001c*/ 	.word	0x00000000
        /*0020*/ 	.short	0x0001
        /*0022*/ 	.short	0x0008
        /*0024*/ 	.byte	0x00, 0xf5, 0x21, 0x00


	//----- nvinfo : EIATTR_KPARAM_INFO
	.align		4
.L_11:
        /*0028*/ 	.byte	0x04, 0x17
        /*002a*/ 	.short	(.L_13 - .L_12)
.L_12:
        /*002c*/ 	.word	0x00000000
        /*0030*/ 	.short	0x0000
        /*0032*/ 	.short	0x0000
        /*0034*/ 	.byte	0x00, 0xf5, 0x21, 0x00


	//----- nvinfo : EIATTR_SPARSE_MMA_MASK
	.align		4
.L_13:
        /*0038*/ 	.byte	0x03, 0x50
        /*003a*/ 	.short	0x0000


	//----- nvinfo : EIATTR_MAXREG_COUNT
	.align		4
        /*003c*/ 	.byte	0x03, 0x1b
        /*003e*/ 	.short	0x00ff


	//----- nvinfo : EIATTR_NUM_BARRIERS
	.align		4
        /*0040*/ 	.byte	0x02, 0x4c
        /*0042*/ 	.byte	0x01
	.zero		1


	//----- nvinfo : EIATTR_MERCURY_ISA_VERSION
	.align		4
        /*0044*/ 	.byte	0x03, 0x5f
        /*0046*/ 	.short	0x0101


	//----- nvinfo : EIATTR_VRC_CTA_INIT_COUNT
	.align		4
        /*0048*/ 	.byte	0x02, 0x4a
	.zero		1
	.zero		1


	//----- nvinfo : EIATTR_EXIT_INSTR_OFFSETS
	.align		4
        /*004c*/ 	.byte	0x04, 0x1c
        /*004e*/ 	.short	(.L_15 - .L_14)


	//   ....[0]....
.L_14:
        /*0050*/ 	.word	0x00001a20


	//----- nvinfo : EIATTR_CRS_STACK_SIZE
	.align		4
.L_15:
        /*0054*/ 	.byte	0x04, 0x1e
        /*0056*/ 	.short	(.L_17 - .L_16)
.L_16:
        /*0058*/ 	.word	0x00000000


	//----- nvinfo : EIATTR_CBANK_PARAM_SIZE
	.align		4
.L_17:
        /*005c*/ 	.byte	0x03, 0x19
        /*005e*/ 	.short	0x0014


	//----- nvinfo : EIATTR_PARAM_CBANK
	.align		4
        /*0060*/ 	.byte	0x04, 0x0a
        /*0062*/ 	.short	(.L_19 - .L_18)
	.align		4
.L_18:
        /*0064*/ 	.word	index@(.nv.constant0._Z4permPKtPii)
        /*0068*/ 	.short	0x0380
        /*006a*/ 	.short	0x0014


	//----- nvinfo : EIATTR_SW_WAR
	.align		4
.L_19:
        /*006c*/ 	.byte	0x04, 0x36
        /*006e*/ 	.short	(.L_21 - .L_20)
.L_20:
        /*0070*/ 	.word	0x00000008
.L_21:


//--------------------- .nv.callgraph             --------------------------
	.section	.nv.callgraph,"",@"SHT_CUDA_CALLGRAPH"
	.align	4
	.sectionentsize	8
	.align		4
        /*0000*/ 	.word	0x00000000
	.align		4
        /*0004*/ 	.word	0xffffffff
	.align		4
        /*0008*/ 	.word	0x00000000
	.align		4
        /*000c*/ 	.word	0xfffffffe
	.align		4
        /*0010*/ 	.word	0x00000000
	.align		4
        /*0014*/ 	.word	0xfffffffd
	.align		4
        /*0018*/ 	.word	0x00000000
	.align		4
        /*001c*/ 	.word	0xfffffffc


//--------------------- .text._Z4permPKtPii       --------------------------
	.section	.text._Z4permPKtPii,"ax",@progbits
	.align	128
        .global         _Z4permPKtPii
        .type           _Z4permPKtPii,@function
        .size           _Z4permPKtPii,(.L_x_48 - _Z4permPKtPii)
        .other          _Z4permPKtPii,@"STO_CUDA_ENTRY STV_DEFAULT"
_Z4permPKtPii:
.text._Z4permPKtPii:
[----:B------:R-:W-:Y:S01]  /*0000*/  LDC R1, c[0x0][0x37c] ;  /* 0x0000df00ff017b82 */ /* 0x000fe20000000800 */
[----:B------:R-:W0:Y:S07]  /*0010*/  S2R R9, SR_TID.X ;  /* 0x0000000000097919 */ /* 0x000e2e0000002100 */
[----:B------:R-:W1:Y:S01]  /*0020*/  LDC R6, c[0x0][0x390] ;  /* 0x0000e400ff067b82 */ /* 0x000e620000000800 */
[----:B------:R-:W2:Y:S01]  /*0030*/  LDCU.64 UR12, c[0x0][0x358] ;  /* 0x00006b00ff0c77ac */ /* 0x000ea20008000a00 */
[----:B------:R-:W-:Y:S06]  /*0040*/  BSSY.RECONVERGENT B0, `(.L_x_0) ;  /* 0x000000e000007945 */ /* 0x000fec0003800200 */
[----:B------:R-:W1:Y:S01]  /*0050*/  LDC.64 R4, c[0x0][0x388] ;  /* 0x0000e200ff047b82 */ /* 0x000e620000000a00 */
[C---:B0-----:R-:W-:Y:S01]  /*0060*/  ISETP.NE.AND P0, PT, R9.reuse, RZ, PT ;  /* 0x000000ff0900720c */ /* 0x041fe20003f05270 */
[----:B-1----:R-:W-:Y:S01]  /*0070*/  IMAD.WIDE R2, R6, 0x4, R4 ;  /* 0x0000000406027825 */ /* 0x002fe200078e0204 */
[----:B------:R-:W-:-:S11]  /*0080*/  ISETP.GE.AND P1, PT, R9, R6, PT ;  /* 0x000000060900720c */ /* 0x000fd60003f26270 */
[----:B--2---:R0:W-:Y:S02]  /*0090*/  @!P0 STG.E desc[UR12][R2.64], RZ ;  /* 0x000000ff02008986 */ /* 0x0041e4000c10190c */
[----:B------:R-:W-:Y:S05]  /*00a0*/  @P1 BRA `(.L_x_1) ;  /* 0x00000000001c1947 */ /* 0x000fea0003800000 */
[----:B------:R-:W1:Y:S01]  /*00b0*/  LDC R0, c[0x0][0x360] ;  /* 0x0000d800ff007b82 */ /* 0x000e620000000800 */
[----:B------:R-:W-:-:S07]  /*00c0*/  IMAD.MOV.U32 R7, RZ, RZ, R9 ;  /* 0x000000ffff077224 */ /* 0x000fce00078e0009 */
.L_x_2:
[----:B0-----:R-:W-:-:S05]  /*00d0*/  IMAD.WIDE R2, R7, 0x4, R4 ;  /* 0x0000000407027825 */ /* 0x001fca00078e0204 */
[----:B------:R1:W-:Y:S02]  /*00e0*/  STG.E desc[UR12][R2.64], R7 ;  /* 0x0000000702007986 */ /* 0x0003e4000c10190c */
[----:B-1----:R-:W-:-:S05]  /*00f0*/  IMAD.IADD R7, R0, 0x1, R7 ;  /* 0x0000000100077824 */ /* 0x002fca00078e0207 */
[----:B------:R-:W-:-:S13]  /*0100*/  ISETP.GE.AND P0, PT, R7, R6, PT ;  /* 0x000000060700720c */ /* 0x000fda0003f06270 */
[----:B------:R-:W-:Y:S05]  /*0110*/  @!P0 BRA `(.L_x_2) ;  /* 0xfffffffc00ec8947 */ /* 0x000fea000383ffff */
.L_x_1:
[----:B------:R-:W-:Y:S05]  /*0120*/  BSYNC.RECONVERGENT B0 ;  /* 0x0000000000007941 */ /* 0x000fea0003800200 */
.L_x_0:
[----:B------:R-:W-:Y:S01]  /*0130*/  BAR.SYNC.DEFER_BLOCKING 0x0 ;  /* 0x0000000000007b1d */ /* 0x000fe20000010000 */
[----:B------:R-:W-:-:S05]  /*0140*/  LOP3.LUT R8, RZ, R9, RZ, 0x33, !PT ;  /* 0x00000009ff087212 */ /* 0x000fca00078e33ff */
[----:B------:R-:W1:Y:S02]  /*0150*/  LDCU.128 UR8, c[0x0][0x380] ;  /* 0x00007000ff0877ac */ /* 0x000e640008000c00 */
[----:B------:R-:W2:Y:S01]  /*0160*/  LDC R10, c[0x0][0x360] ;  /* 0x0000d800ff0a7b82 */ /* 0x000ea20000000800 */
[----:B------:R-:W-:Y:S01]  /*0170*/  IMAD.IADD R8, R8, 0x1, R6 ;  /* 0x0000000108087824 */ /* 0x000fe200078e0206 */
[----:B-1----:R-:W-:Y:S02]  /*0180*/  UIADD3 UR6, UP0, UPT, UR8, 0x8, URZ ;  /* 0x0000000808067890 */ /* 0x002fe4000ff1e0ff */
[----:B------:R-:W-:Y:S02]  /*0190*/  UIADD3 UR4, UP1, UPT, UR10, 0x10, URZ ;  /* 0x000000100a047890 */ /* 0x000fe4000ff3e0ff */
[----:B------:R-:W-:Y:S02]  /*01a0*/  UIADD3.X UR7, UPT, UPT, URZ, UR9, URZ, UP0, !UPT ;  /* 0x00000009ff077290 */ /* 0x000fe400087fe4ff */
[----:B------:R-:W-:Y:S01]  /*01b0*/  UIADD3.X UR5, UPT, UPT, URZ, UR11, URZ, UP1, !UPT ;  /* 0x0000000bff057290 */ /* 0x000fe20008ffe4ff */
[----:B------:R-:W-:Y:S06]  /*01c0*/  BAR.RED.OR.DEFER_BLOCKING 0x0, PT ;  /* 0x0000000000007b1d */ /* 0x000fec0003814800 */
[----:B------:R-:W1:Y:S02]  /*01d0*/  B2R.RESULT RZ, P0 ;  /* 0x0000000000ff731c */ /* 0x000e640000004000 */
[----:B-12---:R-:W-:Y:S05]  /*01e0*/  @!P0 BRA `(.L_x_3) ;  /* 0x0000001800048947 */ /* 0x006fea0003800000 */
.L_x_46:
[----:B-1----:R-:W1:Y:S01]  /*01f0*/  LDCU UR8, c[0x0][0x390] ;  /* 0x00007200ff0877ac */ /* 0x002e620008000800 */
[----:B------:R-:W-:Y:S01]  /*0200*/  BSSY.RECONVERGENT B1, `(.L_x_4) ;  /* 0x0000173000017945 */ /* 0x000fe20003800200 */
[----:B------:R-:W-:Y:S01]  /*0210*/  PRMT R7, RZ, 0x7610, R7 ;  /* 0x00007610ff077816 */ /* 0x000fe20000000007 */
[----:B-1----:R-:W-:-:S05]  /*0220*/  IMAD.U32 R0, RZ, RZ, UR8 ;  /* 0x00000008ff007e24 */ /* 0x002fca000f8e00ff */
[----:B------:R-:W-:-:S13]  /*0230*/  ISETP.GE.AND P0, PT, R9, R0, PT ;  /* 0x000000000900720c */ /* 0x000fda0003f06270 */
[----:B0-23--:R-:W-:Y:S05]  /*0240*/  @P0 BRA `(.L_x_5) ;  /* 0x0000001400b80947 */ /* 0x00dfea0003800000 */
[----:B------:R-:W-:Y:S01]  /*0250*/  PRMT R6, RZ, 0x7610, R6 ;  /* 0x00007610ff067816 */ /* 0x000fe20000000006 */
[----:B------:R-:W-:Y:S01]  /*0260*/  IMAD.MOV.U32 R5, RZ, RZ, RZ ;  /* 0x000000ffff057224 */ /* 0x000fe200078e00ff */
[----:B------:R-:W-:Y:S01]  /*0270*/  PRMT R4, RZ, 0x7610, R4 ;  /* 0x00007610ff047816 */ /* 0x000fe20000000004 */
[----:B0-----:R-:W-:Y:S01]  /*0280*/  IMAD.MOV.U32 R3, RZ, RZ, R9 ;  /* 0x000000ffff037224 */ /* 0x001fe200078e0009 */
[----:B------:R-:W-:-:S07]  /*0290*/  PRMT R7, RZ, 0x7610, R7 ;  /* 0x00007610ff077816 */ /* 0x000fce0000000007 */
.L_x_44:
[----:B0-2---:R-:W0:Y:S01]  /*02a0*/  LDC R11, c[0x0][0x390] ;  /* 0x0000e400ff0b7b82 */ /* 0x005e220000000800 */
[----:B------:R-:W-:Y:S01]  /*02b0*/  VIADD R2, R3, 0x1 ;  /* 0x0000000103027836 */ /* 0x000fe20000000000 */
[----:B------:R-:W-:Y:S04]  /*02c0*/  BSSY.RECONVERGENT B0, `(.L_x_6) ;  /* 0x000015e000007945 */ /* 0x000fe80003800200 */
[----:B0-----:R-:W-:-:S13]  /*02d0*/  ISETP.GE.AND P0, PT, R2, R11, PT ;  /* 0x0000000b0200720c */ /* 0x001fda0003f06270 */
[----:B-1----:R-:W-:Y:S05]  /*02e0*/  @P0 BRA `(.L_x_7) ;  /* 0x00000014006c0947 */ /* 0x002fea0003800000 */
[----:B------:R-:W0:Y:S01]  /*02f0*/  LDC.64 R16, c[0x0][0x380] ;  /* 0x0000e000ff107b82 */ /* 0x000e220000000a00 */
[----:B------:R-:W-:Y:S01]  /*0300*/  IMAD R0, R10, R5, R9 ;  /* 0x000000050a007224 */ /* 0x000fe200078e0209 */
[----:B------:R-:W-:Y:S04]  /*0310*/  BSSY.RECONVERGENT B3, `(.L_x_8) ;  /* 0x00000aa000037945 */ /* 0x000fe80003800200 */
[----:B------:R-:W-:Y:S02]  /*0320*/  IADD3 R0, PT, PT, -R0, -0x2, R11 ;  /* 0xfffffffe00007810 */ /* 0x000fe40007ffe10b */
[----:B------:R-:W1:Y:S02]  /*0330*/  LDC.64 R14, c[0x0][0x388] ;  /* 0x0000e200ff0e7b82 */ /* 0x000e640000000a00 */
[----:B------:R-:W-:Y:S01]  /*0340*/  ISETP.GE.U32.AND P0, PT, R0, 0x7, PT ;  /* 0x000000070000780c */ /* 0x000fe20003f06070 */
[----:B0-----:R-:W-:-:S04]  /*0350*/  IMAD.WIDE R16, R3, 0x2, R16 ;  /* 0x0000000203107825 */ /* 0x001fc800078e0210 */
[----:B-1----:R-:W-:-:S08]  /*0360*/  IMAD.WIDE R14, R3, 0x4, R14 ;  /* 0x00000004030e7825 */ /* 0x002fd000078e020e */
[----:B------:R-:W-:Y:S05]  /*0370*/  @!P0 BRA `(.L_x_9) ;  /* 0x00000008008c8947 */ /* 0x000fea0003800000 */
[----:B------:R-:W-:Y:S01]  /*0380*/  IMAD.MOV R0, RZ, RZ, -R10 ;  /* 0x000000ffff007224 */ /* 0x000fe200078e0a0a */
[----:B------:R-:W-:Y:S01]  /*0390*/  BSSY.RECONVERGENT B2, `(.L_x_10) ;  /* 0x00000a0000027945 */ /* 0x000fe20003800200 */
[----:B------:R-:W-:Y:S02]  /*03a0*/  IMAD.MOV.U32 R11, RZ, RZ, R3 ;  /* 0x000000ffff0b7224 */ /* 0x000fe400078e0003 */
[----:B------:R-:W-:-:S05]  /*03b0*/  IMAD R0, R5, R0, R8 ;  /* 0x0000000005007224 */ /* 0x000fca00078e0208 */
[----:B------:R-:W-:-:S05]  /*03c0*/  LOP3.LUT R13, R0, 0xfffffff8, RZ, 0xc0, !PT ;  /* 0xfffffff8000d7812 */ /* 0x000fca00078ec0ff */
[----:B------:R-:W-:-:S07]  /*03d0*/  IMAD.MOV R13, RZ, RZ, -R13 ;  /* 0x000000ffff0d7224 */ /* 0x000fce00078e0a0d */
.L_x_27:
[----:B------:R-:W-:Y:S01]  /*03e0*/  IMAD.U32 R20, RZ, RZ, UR6 ;  /* 0x00000006ff147e24 */ /* 0x000fe2000f8e00ff */
[----:B------:R-:W2:Y:S01]  /*03f0*/  LDG.E.U16 R0, desc[UR12][R16.64] ;  /* 0x0000000c10007981 */ /* 0x000ea2000c1e1500 */
[----:B0-----:R-:W-:Y:S02]  /*0400*/  IMAD.U32 R21, RZ, RZ, UR7 ;  /* 0x00000007ff157e24 */ /* 0x001fe4000f8e00ff */
[----:B------:R-:W-:-:S05]  /*0410*/  IMAD.WIDE R20, R2, 0x2, R20 ;  /* 0x0000000202147825 */ /* 0x000fca00078e0214 */
[----:B------:R-:W2:Y:S01]  /*0420*/  LDG.E.U16 R12, desc[UR12][R20.64+-0x8] ;  /* 0xfffff80c140c7981 */ /* 0x000ea2000c1e1500 */
[----:B------:R-:W-:Y:S01]  /*0430*/  BSSY.RECONVERGENT B4, `(.L_x_11) ;  /* 0x0000013000047945 */ /* 0x000fe20003800200 */
[----:B--2---:R-:W-:-:S05]  /*0440*/  VIMNMX.U16x2 R18, PT, PT, R12, R0, PT ;  /* 0x000000000c127248 */ /* 0x004fca0003fe0200 */
[----:B------:R-:W-:Y:S01]  /*0450*/  IMAD.MOV R18, RZ, RZ, -R18 ;  /* 0x000000ffff127224 */ /* 0x000fe200078e0a12 */
[----:B------:R-:W-:-:S04]  /*0460*/  VIMNMX.U16x2 R12, PT, PT, R12, R0, !PT ;  /* 0x000000000c0c7248 */ /* 0x000fc80007fe0200 */
[----:B------:R-:W-:-:S05]  /*0470*/  PRMT R19, R18, 0x7710, RZ ;  /* 0x0000771012137816 */ /* 0x000fca00000000ff */
[----:B------:R-:W-:-:S05]  /*0480*/  IMAD.IADD R12, R12, 0x1, R19 ;  /* 0x000000010c0c7824 */ /* 0x000fca00078e0213 */
[----:B------:R-:W-:-:S04]  /*0490*/  LOP3.LUT R12, R12, 0xffff, RZ, 0xc0, !PT ;  /* 0x0000ffff0c0c7812 */ /* 0x000fc800078ec0ff */
[----:B------:R-:W-:Y:S01]  /*04a0*/  ISETP.GT.U32.AND P0, PT, R12, 0x1, PT ;  /* 0x000000010c00780c */ /* 0x000fe20003f04070 */
[----:B------:R-:W-:Y:S02]  /*04b0*/  IMAD.U32 R18, RZ, RZ, UR4 ;  /* 0x00000004ff127e24 */ /* 0x000fe4000f8e00ff */
[----:B------:R-:W-:Y:S02]  /*04c0*/  IMAD.U32 R19, RZ, RZ, UR5 ;  /* 0x00000005ff137e24 */ /* 0x000fe4000f8e00ff */
[----:B------:R-:W-:-:S08]  /*04d0*/  IMAD.WIDE R18, R2, 0x4, R18 ;  /* 0x0000000402127825 */ /* 0x000fd000078e0212 */
[----:B------:R-:W-:Y:S05]  /*04e0*/  @P0 BRA `(.L_x_12) ;  /* 0x00000000001c0947 */ /* 0x000fea0003800000 */
[----:B------:R-:W2:Y:S04]  /*04f0*/  LDG.E R23, desc[UR12][R14.64] ;  /* 0x0000000c0e177981 */ /* 0x000ea8000c1e1900 */
[----:B--2---:R-:W2:Y:S04]  /*0500*/  ATOMG.E.MIN.S32.STRONG.GPU PT, R23, desc[UR12][R18.64+-0x10], R23 ;  /* 0xfffff017121779a8 */ /* 0x004ea800089ef30c */
[----:B------:R-:W3:Y:S04]  /*0510*/  LDG.E R12, desc[UR12][R14.64] ;  /* 0x0000000c0e0c7981 */ /* 0x000ee8000c1e1900 */
[----:B--2---:R0:W-:Y:S04]  /*0520*/  REDG.E.MIN.S32.STRONG.GPU desc[UR12][R14.64], R23 ;  /* 0x000000170e00798e */ /* 0x0041e8000c92e30c */
[----:B------:R0:W5:Y:S01]  /*0530*/  LDG.E.U16 R0, desc[UR12][R16.64] ;  /* 0x0000000c10007981 */ /* 0x000162000c1e1500 */
[----:B---3--:R-:W-:-:S04]  /*0540*/  ISETP.NE.AND P0, PT, R23, R12, PT ;  /* 0x0000000c1700720c */ /* 0x008fc80003f05270 */
[----:B------:R-:W-:-:S09]  /*0550*/  SEL R7, R7, 0x1, !P0 ;  /* 0x0000000107077807 */ /* 0x000fd20004000000 */
.L_x_12:
[----:B------:R-:W-:Y:S05]  /*0560*/  BSYNC.RECONVERGENT B4 ;  /* 0x0000000000047941 */ /* 0x000fea0003800200 */
.L_x_11:
[----:B------:R-:W2:Y:S01]  /*0570*/  LDG.E.U16 R12, desc[UR12][R20.64+-0x6] ;  /* 0xfffffa0c140c7981 */ /* 0x000ea2000c1e1500 */
[----:B------:R-:W-:Y:S01]  /*0580*/  BSSY.RECONVERGENT B4, `(.L_x_13) ;  /* 0x0000010000047945 */ /* 0x000fe20003800200 */
[CC--:B--2--5:R-:W-:Y:S02]  /*0590*/  VIMNMX.U16x2 R22, PT, PT, R12.reuse, R0.reuse, PT ;  /* 0x000000000c167248 */ /* 0x0e4fe40003fe0200 */
[----:B------:R-:W-:-:S03]  /*05a0*/  VIMNMX.U16x2 R12, PT, PT, R12, R0, !PT ;  /* 0x000000000c0c7248 */ /* 0x000fc60007fe0200 */
[----:B------:R-:W-:-:S05]  /*05b0*/  IMAD.MOV R22, RZ, RZ, -R22 ;  /* 0x000000ffff167224 */ /* 0x000fca00078e0a16 */
[----:B0-----:R-:W-:-:S05]  /*05c0*/  PRMT R23, R22, 0x7710, RZ ;  /* 0x0000771016177816 */ /* 0x001fca00000000ff */
[----:B------:R-:W-:-:S05]  /*05d0*/  IMAD.IADD R12, R12, 0x1, R23 ;  /* 0x000000010c0c7824 */ /* 0x000fca00078e0217 */
[----:B------:R-:W-:-:S04]  /*05e0*/  LOP3.LUT R12, R12, 0xffff, RZ, 0xc0, !PT ;  /* 0x0000ffff0c0c7812 */ /* 0x000fc800078ec0ff */
[----:B------:R-:W-:-:S13]  /*05f0*/  ISETP.GT.U32.AND P0, PT, R12, 0x1, PT ;  /* 0x000000010c00780c */ /* 0x000fda0003f04070 */
        /* <DEDUP_REMOVED lines=8> */
.L_x_14:
[----:B------:R-:W-:Y:S05]  /*0680*/  BSYNC.RECONVERGENT B4 ;  /* 0x0000000000047941 */ /* 0x000fea0003800200 */
.L_x_13:
        /* <DEDUP_REMOVED lines=17> */
.L_x_16:
[----:B------:R-:W-:Y:S05]  /*07a0*/  BSYNC.RECONVERGENT B4 ;  /* 0x0000000000047941 */ /* 0x000fea0003800200 */
.L_x_15:
        /* <DEDUP_REMOVED lines=17> */
.L_x_18:
[----:B------:R-:W-:Y:S05]  /*08c0*/  BSYNC.RECONVERGENT B4 ;  /* 0x0000000000047941 */ /* 0x000fea0003800200 */
.L_x_17:
        /* <DEDUP_REMOVED lines=17> */
.L_x_20:
[----:B------:R-:W-:Y:S05]  /*09e0*/  BSYNC.RECONVERGENT B4 ;  /* 0x0000000000047941 */ /* 0x000fea0003800200 */
.L_x_19:
        /* <DEDUP_REMOVED lines=17> */
.L_x_22:
[----:B------:R-:W-:Y:S05]  /*0b00*/  BSYNC.RECONVERGENT B4 ;  /* 0x0000000000047941 */ /* 0x000fea0003800200 */
.L_x_21:
        /* <DEDUP_REMOVED lines=17> */
.L_x_24:
[----:B------:R-:W-:Y:S05]  /*0c20*/  BSYNC.RECONVERGENT B4 ;  /* 0x0000000000047941 */ /* 0x000fea0003800200 */
.L_x_23:
[----:B------:R-:W2:Y:S01]  /*0c30*/  LDG.E.U16 R12, desc[UR12][R20.64+0x6] ;  /* 0x0000060c140c7981 */ /* 0x000ea2000c1e1500 */
[----:B------:R-:W-:Y:S01]  /*0c40*/  VIADD R13, R13, 0x8 ;  /* 0x000000080d0d7836 */ /* 0x000fe20000000000 */
[----:B------:R-:W-:Y:S04]  /*0c50*/  BSSY.RECONVERGENT B4, `(.L_x_25) ;  /* 0x0000010000047945 */ /* 0x000fe80003800200 */
[----:B------:R-:W-:Y:S02]  /*0c60*/  ISETP.NE.AND P0, PT, R13, RZ, PT ;  /* 0x000000ff0d00720c */ /* 0x000fe40003f05270 */
        /* <DEDUP_REMOVED lines=11> */
[----:B--2---:R0:W-:Y:S01]  /*0d20*/  REDG.E.MIN.S32.STRONG.GPU desc[UR12][R14.64], R21 ;  /* 0x000000150e00798e */ /* 0x0041e2000c92e30c */
[----:B---3--:R-:W-:-:S04]  /*0d30*/  ISETP.NE.AND P1, PT, R21, R0, PT ;  /* 0x000000001500720c */ /* 0x008fc80003f25270 */
[----:B------:R-:W-:-:S09]  /*0d40*/  SEL R7, R7, 0x1, !P1 ;  /* 0x0000000107077807 */ /* 0x000fd20004800000 */
.L_x_26:
[----:B------:R-:W-:Y:S05]  /*0d50*/  BSYNC.RECONVERGENT B4 ;  /* 0x0000000000047941 */ /* 0x000fea0003800200 */
.L_x_25:
[----:B------:R-:W-:Y:S02]  /*0d60*/  VIADD R2, R2, 0x8 ;  /* 0x0000000802027836 */ /* 0x000fe40000000000 */
[----:B------:R-:W-:Y:S01]  /*0d70*/  VIADD R11, R11, 0x8 ;  /* 0x000000080b0b7836 */ /* 0x000fe20000000000 */
[----:B------:R-:W-:Y:S06]  /*0d80*/  @P0 BRA `(.L_x_27) ;  /* 0xfffffff400940947 */ /* 0x000fec000383ffff */
[----:B------:R-:W-:Y:S05]  /*0d90*/  BSYNC.RECONVERGENT B2 ;  /* 0x0000000000027941 */ /* 0x000fea0003800200 */
.L_x_10:
[----:B------:R-:W-:-:S07]  /*0da0*/  VIADD R2, R11, 0x1 ;  /* 0x000000010b027836 */ /* 0x000fce0000000000 */
.L_x_9:
[----:B------:R-:W-:Y:S05]  /*0db0*/  BSYNC.RECONVERGENT B3 ;  /* 0x0000000000037941 */ /* 0x000fea0003800200 */
.L_x_8:
[----:B------:R-:W-:-:S04]  /*0dc0*/  IMAD.MOV R0, RZ, RZ, -R10 ;  /* 0x000000ffff007224 */ /* 0x000fc800078e0a0a */
[----:B------:R-:W-:-:S05]  /*0dd0*/  IMAD R0, R5, R0, R8 ;  /* 0x0000000005007224 */ /* 0x000fca00078e0208 */
[----:B------:R-:W-:-:S13]  /*0de0*/  LOP3.LUT P0, RZ, R0, 0x7, RZ, 0xc0, !PT ;  /* 0x0000000700ff7812 */ /* 0x000fda000780c0ff */
[----:B------:R-:W-:Y:S05]  /*0df0*/  @!P0 BRA `(.L_x_7) ;  /* 0x0000000800a88947 */ /* 0x000fea0003800000 */
[----:B------:R-:W1:Y:S01]  /*0e00*/  LDC.U16 R11, c[0x0][0x390] ;  /* 0x0000e400ff0b7b82 */ /* 0x000e620000000400 */
[----:B------:R-:W-:Y:S01]  /*0e10*/  PRMT R13, R10, 0x9910, RZ ;  /* 0x000099100a0d7816 */ /* 0x000fe200000000ff */
[----:B------:R-:W-:Y:S01]  /*0e20*/  BSSY.RECONVERGENT B2, `(.L_x_28) ;  /* 0x0000058000027945 */ /* 0x000fe20003800200 */
[----:B------:R-:W-:-:S05]  /*0e30*/  PRMT R0, R4, 0x9910, RZ ;  /* 0x0000991004007816 */ /* 0x000fca00000000ff */
[----:B------:R-:W-:-:S04]  /*0e40*/  IMAD R0, R13, R0, RZ ;  /* 0x000000000d007224 */ /* 0x000fc800078e02ff */
[----:B------:R-:W-:Y:S01]  /*0e50*/  IMAD.MOV R22, RZ, RZ, -R0 ;  /* 0x000000ffff167224 */ /* 0x000fe200078e0a00 */
[----:B------:R-:W-:-:S04]  /*0e60*/  LOP3.LUT R0, RZ, R9, RZ, 0x33, !PT ;  /* 0x00000009ff007212 */ /* 0x000fc800078e33ff */
[----:B------:R-:W-:-:S04]  /*0e70*/  PRMT R22, R22, 0x7710, RZ ;  /* 0x0000771016167816 */ /* 0x000fc800000000ff */
[----:B-1----:R-:W-:-:S04]  /*0e80*/  IADD3 R22, PT, PT, R22, R0, R11 ;  /* 0x0000000016167210 */ /* 0x002fc80007ffe00b */
[----:B------:R-:W-:-:S05]  /*0e90*/  LOP3.LUT R22, R22, 0x7, RZ, 0xc0, !PT ;  /* 0x0000000716167812 */ /* 0x000fca00078ec0ff */
[----:B------:R-:W-:-:S05]  /*0ea0*/  VIADD R0, R22, 0xffffffff ;  /* 0xffffffff16007836 */ /* 0x000fca0000000000 */
[----:B------:R-:W-:-:S13]  /*0eb0*/  ISETP.GE.U32.AND P0, PT, R0, 0x3, PT ;  /* 0x000000030000780c */ /* 0x000fda0003f06070 */
[----:B------:R-:W-:Y:S05]  /*0ec0*/  @!P0 BRA `(.L_x_29) ;  /* 0x0000000400348947 */ /* 0x000fea0003800000 */
[----:B0-----:R-:W0:Y:S01]  /*0ed0*/  LDC.64 R20, c[0x0][0x380] ;  /* 0x0000e000ff147b82 */ /* 0x001e220000000a00 */
[----:B------:R-:W2:Y:S07]  /*0ee0*/  LDG.E.U16 R0, desc[UR12][R16.64] ;  /* 0x0000000c10007981 */ /* 0x000eae000c1e1500 */
[----:B------:R-:W1:Y:S01]  /*0ef0*/  LDC.64 R18, c[0x0][0x388] ;  /* 0x0000e200ff127b82 */ /* 0x000e620000000a00 */
[----:B0-----:R-:W-:-:S05]  /*0f00*/  IMAD.WIDE R20, R2, 0x2, R20 ;  /* 0x0000000202147825 */ /* 0x001fca00078e0214 */
[----:B------:R-:W2:Y:S01]  /*0f10*/  LDG.E.U16 R12, desc[UR12][R20.64] ;  /* 0x0000000c140c7981 */ /* 0x000ea2000c1e1500 */
[----:B------:R-:W-:Y:S01]  /*0f20*/  BSSY.RECONVERGENT B3, `(.L_x_30) ;  /* 0x0000011000037945 */ /* 0x000fe20003800200 */
[----:B-1----:R-:W-:Y:S01]  /*0f30*/  IMAD.WIDE R18, R2, 0x4, R18 ;  /* 0x0000000402127825 */ /* 0x002fe200078e0212 */
[----:B--2---:R-:W-:-:S05]  /*0f40*/  VIMNMX.U16x2 R23, PT, PT, R12, R0, PT ;  /* 0x000000000c177248 */ /* 0x004fca0003fe0200 */
[----:B------:R-:W-:Y:S01]  /*0f50*/  IMAD.MOV R23, RZ, RZ, -R23 ;  /* 0x000000ffff177224 */ /* 0x000fe200078e0a17 */
[----:B------:R-:W-:-:S04]  /*0f60*/  VIMNMX.U16x2 R12, PT, PT, R12, R0, !PT ;  /* 0x000000000c0c7248 */ /* 0x000fc80007fe0200 */
[----:B------:R-:W-:-:S05]  /*0f70*/  PRMT R23, R23, 0x7710, RZ ;  /* 0x0000771017177816 */ /* 0x000fca00000000ff */
        /* <DEDUP_REMOVED lines=11> */
.L_x_31:
[----:B------:R-:W-:Y:S05]  /*1030*/  BSYNC.RECONVERGENT B3 ;  /* 0x0000000000037941 */ /* 0x000fea0003800200 */
.L_x_30:
[----:B------:R-:W0:Y:S01]  /*1040*/  LDG.E.U16 R12, desc[UR12][R20.64+0x2] ;  /* 0x0000020c140c7981 */ /* 0x000e22000c1e1500 */
[----:B------:R-:W-:Y:S01]  /*1050*/  BSSY.RECONVERGENT B3, `(.L_x_32) ;  /* 0x0000010000037945 */ /* 0x000fe20003800200 */
[CC--:B0----5:R-:W-:Y:S02]  /*1060*/  VIMNMX.U16x2 R23, PT, PT, R12.reuse, R0.reuse, PT ;  /* 0x000000000c177248 */ /* 0x0e1fe40003fe0200 */
[----:B------:R-:W-:-:S03]  /*1070*/  VIMNMX.U16x2 R12, PT, PT, R12, R0, !PT ;  /* 0x000000000c0c7248 */ /* 0x000fc60007fe0200 */
[----:B------:R-:W-:-:S05]  /*1080*/  IMAD.MOV R23, RZ, RZ, -R23 ;  /* 0x000000ffff177224 */ /* 0x000fca00078e0a17 */
        /* <DEDUP_REMOVED lines=12> */
.L_x_33:
[----:B------:R-:W-:Y:S05]  /*1150*/  BSYNC.RECONVERGENT B3 ;  /* 0x0000000000037941 */ /* 0x000fea0003800200 */
.L_x_32:
        /* <DEDUP_REMOVED lines=17> */
.L_x_35:
[----:B------:R-:W-:Y:S05]  /*1270*/  BSYNC.RECONVERGENT B3 ;  /* 0x0000000000037941 */ /* 0x000fea0003800200 */
.L_x_34:
        /* <DEDUP_REMOVED lines=16> */
.L_x_37:
[----:B------:R-:W-:Y:S05]  /*1380*/  BSYNC.RECONVERGENT B3 ;  /* 0x0000000000037941 */ /* 0x000fea0003800200 */
.L_x_36:
[----:B------:R-:W-:-:S07]  /*1390*/  VIADD R2, R2, 0x4 ;  /* 0x0000000402027836 */ /* 0x000fce0000000000 */
.L_x_29:
[----:B------:R-:W-:Y:S05]  /*13a0*/  BSYNC.RECONVERGENT B2 ;  /* 0x0000000000027941 */ /* 0x000fea0003800200 */
.L_x_28:
[----:B------:R-:W-:-:S13]  /*13b0*/  LOP3.LUT P0, RZ, R22, 0x3, RZ, 0xc0, !PT ;  /* 0x0000000316ff7812 */ /* 0x000fda000780c0ff */
[----:B------:R-:W-:Y:S05]  /*13c0*/  @!P0 BRA `(.L_x_7) ;  /* 0x0000000400348947 */ /* 0x000fea0003800000 */
[----:B------:R-:W-:Y:S01]  /*13d0*/  PRMT R0, R6, 0x9910, RZ ;  /* 0x0000991006007816 */ /* 0x000fe200000000ff */
[----:B------:R-:W-:Y:S04]  /*13e0*/  BSSY.RECONVERGENT B2, `(.L_x_38) ;  /* 0x0000034000027945 */ /* 0x000fe80003800200 */
[----:B------:R-:W-:Y:S01]  /*13f0*/  IMAD R13, R13, R0, RZ ;  /* 0x000000000d0d7224 */ /* 0x000fe200078e02ff */
[----:B------:R-:W-:-:S03]  /*1400*/  LOP3.LUT R0, R9, 0x3, RZ, 0x3c, !PT ;  /* 0x0000000309007812 */ /* 0x000fc600078e3cff */
[----:B------:R-:W-:-:S05]  /*1410*/  IMAD.MOV R12, RZ, RZ, -R13 ;  /* 0x000000ffff0c7224 */ /* 0x000fca00078e0a0d */
[----:B------:R-:W-:-:S04]  /*1420*/  PRMT R12, R12, 0x7710, RZ ;  /* 0x000077100c0c7816 */ /* 0x000fc800000000ff */
[----:B------:R-:W-:-:S04]  /*1430*/  IADD3 R11, PT, PT, R12, R0, R11 ;  /* 0x000000000c0b7210 */ /* 0x000fc80007ffe00b */
[----:B------:R-:W-:-:S04]  /*1440*/  LOP3.LUT R0, R11, 0x3, RZ, 0xc0, !PT ;  /* 0x000000030b007812 */ /* 0x000fc800078ec0ff */
[----:B------:R-:W-:-:S13]  /*1450*/  ISETP.NE.AND P0, PT, R0, 0x1, PT ;  /* 0x000000010000780c */ /* 0x000fda0003f05270 */
[----:B------:R-:W-:Y:S05]  /*1460*/  @!P0 BRA `(.L_x_39) ;  /* 0x0000000000ac8947 */ /* 0x000fea0003800000 */
[----:B------:R-:W1:Y:S01]  /*1470*/  LDC.64 R18, c[0x0][0x380] ;  /* 0x0000e000ff127b82 */ /* 0x000e620000000a00 */
[----:B------:R-:W2:Y:S01]  /*1480*/  LDG.E.U16 R0, desc[UR12][R16.64] ;  /* 0x0000000c10007981 */ /* 0x000ea2000c1e1500 */
[----:B-1----:R-:W-:-:S05]  /*1490*/  IMAD.WIDE R18, R2, 0x2, R18 ;  /* 0x0000000202127825 */ /* 0x002fca00078e0212 */
        /* <DEDUP_REMOVED lines=10> */
[----:B0-----:R-:W2:Y:S01]  /*1540*/  LDG.E R21, desc[UR12][R14.64] ;  /* 0x0000000c0e157981 */ /* 0x001ea2000c1e1900 */
[----:B------:R-:W0:Y:S02]  /*1550*/  LDC.64 R12, c[0x0][0x388] ;  /* 0x0000e200ff0c7b82 */ /* 0x000e240000000a00 */
[----:B0-----:R-:W-:-:S06]  /*1560*/  IMAD.WIDE R12, R2, 0x4, R12 ;  /* 0x00000004020c7825 */ /* 0x001fcc00078e020c */
[----:B--2---:R-:W2:Y:S04]  /*1570*/  ATOMG.E.MIN.S32.STRONG.GPU PT, R13, desc[UR12][R12.64], R21 ;  /* 0x800000150c0d79a8 */ /* 0x004ea800089ef30c */
[----:B------:R-:W3:Y:S04]  /*1580*/  LDG.E R20, desc[UR12][R14.64] ;  /* 0x0000000c0e147981 */ /* 0x000ee8000c1e1900 */
[----:B--2---:R1:W-:Y:S04]  /*1590*/  REDG.E.MIN.S32.STRONG.GPU desc[UR12][R14.64], R13 ;  /* 0x0000000d0e00798e */ /* 0x0043e8000c92e30c */
[----:B------:R1:W5:Y:S01]  /*15a0*/  LDG.E.U16 R0, desc[UR12][R16.64] ;  /* 0x0000000c10007981 */ /* 0x000362000c1e1500 */
[----:B---3--:R-:W-:-:S04]  /*15b0*/  ISETP.NE.AND P0, PT, R13, R20, PT ;  /* 0x000000140d00720c */ /* 0x008fc80003f05270 */
[----:B------:R-:W-:-:S09]  /*15c0*/  SEL R7, R7, 0x1, !P0 ;  /* 0x0000000107077807 */ /* 0x000fd20004000000 */
.L_x_41:
[----:B------:R-:W-:Y:S05]  /*15d0*/  BSYNC.RECONVERGENT B3 ;  /* 0x0000000000037941 */ /* 0x000fea0003800200 */
.L_x_40:
[----:B------:R-:W1:Y:S01]  /*15e0*/  LDG.E.U16 R12, desc[UR12][R18.64+0x2] ;  /* 0x0000020c120c7981 */ /* 0x000e62000c1e1500 */
[----:B------:R-:W-:Y:S01]  /*15f0*/  BSSY.RECONVERGENT B3, `(.L_x_42) ;  /* 0x0000011000037945 */ /* 0x000fe20003800200 */
[CC--:B-1---5:R-:W-:Y:S02]  /*1600*/  VIMNMX.U16x2 R13, PT, PT, R12.reuse, R0.reuse, PT ;  /* 0x000000000c0d7248 */ /* 0x0e2fe40003fe0200 */
[----:B------:R-:W-:-:S03]  /*1610*/  VIMNMX.U16x2 R0, PT, PT, R12, R0, !PT ;  /* 0x000000000c007248 */ /* 0x000fc60007fe0200 */
[----:B------:R-:W-:-:S05]  /*1620*/  IMAD.MOV R13, RZ, RZ, -R13 ;  /* 0x000000ffff0d7224 */ /* 0x000fca00078e0a0d */
[----:B------:R-:W-:-:S05]  /*1630*/  PRMT R13, R13, 0x7710, RZ ;  /* 0x000077100d0d7816 */ /* 0x000fca00000000ff */
[----:B------:R-:W-:-:S05]  /*1640*/  IMAD.IADD R0, R0, 0x1, R13 ;  /* 0x0000000100007824 */ /* 0x000fca00078e020d */
[----:B------:R-:W-:-:S04]  /*1650*/  LOP3.LUT R0, R0, 0xffff, RZ, 0xc0, !PT ;  /* 0x0000ffff00007812 */ /* 0x000fc800078ec0ff */
[----:B------:R-:W-:-:S13]  /*1660*/  ISETP.GT.U32.AND P0, PT, R0, 0x1, PT ;  /* 0x000000010000780c */ /* 0x000fda0003f04070 */
[----:B------:R-:W-:Y:S05]  /*1670*/  @P0 BRA `(.L_x_43) ;  /* 0x0000000000200947 */ /* 0x000fea0003800000 */
[----:B------:R-:W2:Y:S01]  /*1680*/  LDG.E R19, desc[UR12][R14.64] ;  /* 0x0000000c0e137981 */ /* 0x000ea2000c1e1900 */
[----:B------:R-:W1:Y:S02]  /*1690*/  LDC.64 R12, c[0x0][0x388] ;  /* 0x0000e200ff0c7b82 */ /* 0x000e640000000a00 */
[----:B-1----:R-:W-:-:S06]  /*16a0*/  IMAD.WIDE R12, R2, 0x4, R12 ;  /* 0x00000004020c7825 */ /* 0x002fcc00078e020c */
[----:B--2---:R-:W2:Y:S04]  /*16b0*/  ATOMG.E.MIN.S32.STRONG.GPU PT, R13, desc[UR12][R12.64+0x4], R19 ;  /* 0x800004130c0d79a8 */ /* 0x004ea800089ef30c */
[----:B------:R-:W3:Y:S04]  /*16c0*/  LDG.E R0, desc[UR12][R14.64] ;  /* 0x0000000c0e007981 */ /* 0x000ee8000c1e1900 */
[----:B--2---:R1:W-:Y:S01]  /*16d0*/  REDG.E.MIN.S32.STRONG.GPU desc[UR12][R14.64], R13 ;  /* 0x0000000d0e00798e */ /* 0x0043e2000c92e30c */
[----:B---3--:R-:W-:-:S04]  /*16e0*/  ISETP.NE.AND P0, PT, R13, R0, PT ;  /* 0x000000000d00720c */ /* 0x008fc80003f05270 */
[----:B------:R-:W-:-:S09]  /*16f0*/  SEL R7, R7, 0x1, !P0 ;  /* 0x0000000107077807 */ /* 0x000fd20004000000 */
.L_x_43:
[----:B------:R-:W-:Y:S05]  /*1700*/  BSYNC.RECONVERGENT B3 ;  /* 0x0000000000037941 */ /* 0x000fea0003800200 */
.L_x_42:
[----:B------:R-:W-:-:S07]  /*1710*/  VIADD R2, R2, 0x2 ;  /* 0x0000000202027836 */ /* 0x000fce0000000000 */
.L_x_39:
[----:B------:R-:W-:Y:S05]  /*1720*/  BSYNC.RECONVERGENT B2 ;  /* 0x0000000000027941 */ /* 0x000fea0003800200 */
.L_x_38:
[----:B------:R-:W-:-:S04]  /*1730*/  LOP3.LUT R11, R11, 0x1, RZ, 0xc0, !PT ;  /* 0x000000010b0b7812 */ /* 0x000fc800078ec0ff */
[----:B------:R-:W-:-:S13]  /*1740*/  ISETP.NE.U32.AND P0, PT, R11, 0x1, PT ;  /* 0x000000010b00780c */ /* 0x000fda0003f05070 */
[----:B------:R-:W-:Y:S05]  /*1750*/  @P0 BRA `(.L_x_7) ;  /* 0x0000000000500947 */ /* 0x000fea0003800000 */
[----:B-1----:R-:W1:Y:S01]  /*1760*/  LDC.64 R12, c[0x0][0x380] ;  /* 0x0000e000ff0c7b82 */ /* 0x002e620000000a00 */
[----:B------:R-:W2:Y:S01]  /*1770*/  LDG.E.U16 R16, desc[UR12][R16.64] ;  /* 0x0000000c10107981 */ /* 0x000ea2000c1e1500 */
[----:B-1----:R-:W-:-:S05]  /*1780*/  IMAD.WIDE R12, R2, 0x2, R12 ;  /* 0x00000002020c7825 */ /* 0x002fca00078e020c */
[----:B------:R-:W2:Y:S02]  /*1790*/  LDG.E.U16 R0, desc[UR12][R12.64] ;  /* 0x0000000c0c007981 */ /* 0x000ea4000c1e1500 */
        /* <DEDUP_REMOVED lines=8> */
[----:B------:R-:W2:Y:S01]  /*1820*/  LDG.E R11, desc[UR12][R14.64] ;  /* 0x0000000c0e0b7981 */ /* 0x000ea2000c1e1900 */
[----:B------:R-:W1:Y:S02]  /*1830*/  LDC.64 R12, c[0x0][0x388] ;  /* 0x0000e200ff0c7b82 */ /* 0x000e640000000a00 */
[----:B-1----:R-:W-:-:S05]  /*1840*/  IMAD.WIDE R12, R2, 0x4, R12 ;  /* 0x00000004020c7825 */ /* 0x002fca00078e020c */
[----:B--2---:R-:W2:Y:S04]  /*1850*/  ATOMG.E.MIN.S32.STRONG.GPU PT, R11, desc[UR12][R12.64], R11 ;  /* 0x8000000b0c0b79a8 */ /* 0x004ea800089ef30c */
[----:B------:R-:W3:Y:S04]  /*1860*/  LDG.E R0, desc[UR12][R14.64] ;  /* 0x0000000c0e007981 */ /* 0x000ee8000c1e1900 */
[----:B--2---:R2:W-:Y:S01]  /*1870*/  REDG.E.MIN.S32.STRONG.GPU desc[UR12][R14.64], R11 ;  /* 0x0000000b0e00798e */ /* 0x0045e2000c92e30c */
[----:B---3--:R-:W-:-:S04]  /*1880*/  ISETP.NE.AND P0, PT, R11, R0, PT ;  /* 0x000000000b00720c */ /* 0x008fc80003f05270 */
[----:B------:R-:W-:-:S09]  /*1890*/  SEL R7, R7, 0x1, !P0 ;  /* 0x0000000107077807 */ /* 0x000fd20004000000 */
.L_x_7:
[----:B------:R-:W-:Y:S05]  /*18a0*/  BSYNC.RECONVERGENT B0 ;  /* 0x0000000000007941 */ /* 0x000fea0003800200 */
.L_x_6:
[----:B------:R-:W3:Y:S01]  /*18b0*/  LDCU UR8, c[0x0][0x390] ;  /* 0x00007200ff0877ac */ /* 0x000ee20008000800 */
[----:B------:R-:W-:Y:S02]  /*18c0*/  IMAD.IADD R3, R10, 0x1, R3 ;  /* 0x000000010a037824 */ /* 0x000fe400078e0203 */
[----:B------:R-:W-:Y:S02]  /*18d0*/  VIADD R4, R4, 0x1 ;  /* 0x0000000104047836 */ /* 0x000fe40000000000 */
[----:B------:R-:W-:Y:S02]  /*18e0*/  VIADD R6, R6, 0x1 ;  /* 0x0000000106067836 */ /* 0x000fe40000000000 */
[----:B------:R-:W-:Y:S02]  /*18f0*/  VIADD R5, R5, 0x1 ;  /* 0x0000000105057836 */ /* 0x000fe40000000000 */
[----:B---3--:R-:W-:-:S05]  /*1900*/  IMAD.U32 R0, RZ, RZ, UR8 ;  /* 0x00000008ff007e24 */ /* 0x008fca000f8e00ff */
[----:B------:R-:W-:-:S13]  /*1910*/  ISETP.GE.AND P0, PT, R3, R0, PT ;  /* 0x000000000300720c */ /* 0x000fda0003f06270 */
[----:B------:R-:W-:Y:S05]  /*1920*/  @!P0 BRA `(.L_x_44) ;  /* 0xffffffe8005c8947 */ /* 0x000fea000383ffff */
.L_x_5:
[----:B------:R-:W-:Y:S05]  /*1930*/  BSYNC.RECONVERGENT B1 ;  /* 0x0000000000017941 */ /* 0x000fea0003800200 */
.L_x_4:
[----:B------:R-:W-:-:S13]  /*1940*/  ISETP.NE.AND P0, PT, R9, RZ, PT ;  /* 0x000000ff0900720c */ /* 0x000fda0003f05270 */
[----:B------:R-:W-:Y:S05]  /*1950*/  @P0 BRA `(.L_x_45) ;  /* 0x0000000000140947 */ /* 0x000fea0003800000 */
[----:B0-----:R-:W0:Y:S02]  /*1960*/  LDC.64 R2, c[0x0][0x388] ;  /* 0x0000e200ff027b82 */ /* 0x001e240000000a00 */
[----:B0-----:R-:W-:-:S05]  /*1970*/  IMAD.WIDE R2, R0, 0x4, R2 ;  /* 0x0000000400027825 */ /* 0x001fca00078e0202 */
[----:B------:R-:W3:Y:S02]  /*1980*/  LDG.E R0, desc[UR12][R2.64] ;  /* 0x0000000c02007981 */ /* 0x000ee4000c1e1900 */
[----:B---3--:R-:W-:-:S05]  /*1990*/  VIADD R5, R0, 0x1 ;  /* 0x0000000100057836 */ /* 0x008fca0000000000 */
[----:B------:R3:W-:Y:S02]  /*19a0*/  STG.E desc[UR12][R2.64], R5 ;  /* 0x0000000502007986 */ /* 0x0007e4000c10190c */
.L_x_45:
[----:B------:R-:W-:Y:S01]  /*19b0*/  LOP3.LUT P0, RZ, R7, 0xff, RZ, 0xc0, !PT ;  /* 0x000000ff07ff7812 */ /* 0x000fe2000780c0ff */
[----:B------:R-:W-:-:S12]  /*19c0*/  WARPSYNC.ALL ;  /* 0x0000000000007948 */ /* 0x000fd80003800000 */
[----:B------:R-:W-:Y:S06]  /*19d0*/  BAR.RED.OR.DEFER_BLOCKING 0x0, P0 ;  /* 0x0000000000007b1d */ /* 0x000fec0000014800 */
[----:B------:R-:W4:Y:S02]  /*19e0*/  B2R.RESULT RZ, P0 ;  /* 0x0000000000ff731c */ /* 0x000f240000004000 */
[----:B----4-:R-:W-:Y:S05]  /*19f0*/  @P0 BRA `(.L_x_46) ;  /* 0xffffffe400fc0947 */ /* 0x010fea000383ffff */
.L_x_3:
[----:B------:R-:W-:Y:S05]  /*1a00*/  WARPSYNC.ALL ;  /* 0x0000000000007948 */ /* 0x000fea0003800000 */
[----:B------:R-:W-:Y:S06]  /*1a10*/  BAR.SYNC.DEFER_BLOCKING 0x0 ;  /* 0x0000000000007b1d */ /* 0x000fec0000010000 */
[----:B------:R-:W-:Y:S05]  /*1a20*/  EXIT ;  /* 0x000000000000794d */ /* 0x000fea0003800000 */
.L_x_47:
[----:B------:R-:W-:-:S00]  /*1a30*/  BRA `(.L_x_47) ;  /* 0xfffffffc00fc7947 */ /* 0x000fc0000383ffff */
[----:B------:R-:W-:-:S00]  /*1a40*/  NOP ;  /* 0x0000000000007918 */ /* 0x000fc00000000000 */
        /* <DEDUP_REMOVED lines=11> */
.L_x_48:


//--------------------- .nv.shared.reserved.0     --------------------------
	.section	.nv.shared.reserved.0,"aw",@nobits
	.weak		__nv_reservedSMEM_offset_0_alias
	.size		__nv_reservedSMEM_offset_0_alias, 0, 64
	.other		__nv_reservedSMEM_offset_0_alias,@"STO_CUDA_RESERVED_SHARED STV_DEFAULT"
__nv_reservedSMEM_offset_0_alias:
	.zero		0
	.zero		64


//--------------------- .nv.constant0._Z4permPKtPii --------------------------
	.section	.nv.constant0._Z4permPKtPii,"a",@progbits
	.sectionflags	@""
	.align	4
.nv.constant0._Z4permPKtPii:
	.zero		916


//--------------------- SYMBOLS --------------------------

	.type		.nv.reservedSmem.offset0,@object
	.size		.nv.reservedSmem.offset0,0x4
